//
// Generated by NVIDIA NVVM Compiler
//
// Compiler Build ID: CL-36424714
// Cuda compilation tools, release 13.0, V13.0.88
// Based on NVVM 20.0.0
//

.version 9.0
.target sm_100
.address_size 64

	// .globl	_Z6vecAddPiS_iS_

.visible .entry _Z6vecAddPiS_iS_(
	.param .u64 .ptr .align 1 _Z6vecAddPiS_iS__param_0,
	.param .u64 .ptr .align 1 _Z6vecAddPiS_iS__param_1,
	.param .u32 _Z6vecAddPiS_iS__param_2,
	.param .u64 .ptr .align 1 _Z6vecAddPiS_iS__param_3
)
{
	.reg .b32 	%r<6>;
	.reg .b64 	%rd<11>;

	ld.param.u64 	%rd1, [_Z6vecAddPiS_iS__param_0];
	ld.param.u64 	%rd2, [_Z6vecAddPiS_iS__param_1];
	ld.param.u32 	%r1, [_Z6vecAddPiS_iS__param_2];
	ld.param.u64 	%rd3, [_Z6vecAddPiS_iS__param_3];
	cvta.to.global.u64 	%rd4, %rd3;
	cvta.to.global.u64 	%rd5, %rd2;
	cvta.to.global.u64 	%rd6, %rd1;
	mov.u32 	%r2, %tid.x;
	mul.wide.u32 	%rd7, %r2, 4;
	add.s64 	%rd8, %rd6, %rd7;
	ld.global.u32 	%r3, [%rd8];
	add.s64 	%rd9, %rd5, %rd7;
	ld.global.u32 	%r4, [%rd9];
	mad.lo.s32 	%r5, %r3, %r1, %r4;
	add.s64 	%rd10, %rd4, %rd7;
	st.global.u32 	[%rd10], %r5;
	ret;

}


// ===== COMPILED SASS (sm_100) =====

	.target	sm_100

	.elftype	@"ET_EXEC"


//--------------------- .note.nv.tkinfo           --------------------------
	.section	.note.nv.tkinfo,"",@"SHT_NOTE"
	.sectionflags	@"SHF_NOTE_NV_TKINFO"
	.tkinfo
        /*0018*/ 	.word	0x00000002
        /*0030*/ 	.string	""
        /*0030*/ 	.string	"ptxas"
        /*0030*/ 	.string	"Cuda compilation tools, release 13.0, V13.0.88"
        /*0030*/ 	.string	"Build cuda_13.0.r13.0/compiler.36424714_0"
        /*0030*/ 	.string	"-arch sm_100 -m 64 "



//--------------------- .note.nv.cuinfo           --------------------------
	.section	.note.nv.cuinfo,"",@"SHT_NOTE"
	.sectionflags	@"SHF_NOTE_NV_CUINFO"
        /*0018*/ 	.short	0x0002
        /*001a*/ 	.short	0x0064
        /*001c*/ 	.short	0x0082
	.zero		2


//--------------------- .nv.info                  --------------------------
	.section	.nv.info,"",@"SHT_CUDA_INFO"
	.align	4


	//----- nvinfo : EIATTR_REGCOUNT
	.align		4
        /*0000*/ 	.byte	0x04, 0x2f
        /*0002*/ 	.short	(.L_1 - .L_0)
	.align		4
.L_0:
        /*0004*/ 	.word	index@(_Z6vecAddPiS_iS_)
        /*0008*/ 	.word	0x0000000c


	//----- nvinfo : EIATTR_FRAME_SIZE
	.align		4
.L_1:
        /*000c*/ 	.byte	0x04, 0x11
        /*000e*/ 	.short	(.L_3 - .L_2)
	.align		4
.L_2:
        /*0010*/ 	.word	index@(_Z6vecAddPiS_iS_)
        /*0014*/ 	.word	0x00000000


	//----- nvinfo : EIATTR_MIN_STACK_SIZE
	.align		4
.L_3:
        /*0018*/ 	.byte	0x04, 0x12
        /*001a*/ 	.short	(.L_5 - .L_4)
	.align		4
.L_4:
        /*001c*/ 	.word	index@(_Z6vecAddPiS_iS_)
        /*0020*/ 	.word	0x00000000
.L_5:


//--------------------- .nv.compat                --------------------------
	.section	.nv.compat,"",@"SHT_CUDA_COMPAT_INFO"
	.align	4
        /*0000*/ 	.byte	0x02, 0x09, 0x00, 0x00, 0x02, 0x02, 0x01, 0x00, 0x02, 0x05, 0x05, 0x00, 0x03, 0x07, 0x01, 0x01
        /*0010*/ 	.byte	0x02, 0x03, 0x00, 0x00, 0x02, 0x06, 0x01, 0x00, 0x04, 0x0b, 0x08, 0x00, 0x09, 0x00, 0x00, 0x00
        /*0020*/ 	.byte	0x00, 0x00, 0x00, 0x00


//--------------------- .nv.info._Z6vecAddPiS_iS_ --------------------------
	.section	.nv.info._Z6vecAddPiS_iS_,"",@"SHT_CUDA_INFO"
	.sectionflags	@""
	.align	4


	//----- nvinfo : EIATTR_CUDA_API_VERSION
	.align		4
        /*0000*/ 	.byte	0x04, 0x37
        /*0002*/ 	.short	(.L_7 - .L_6)
.L_6:
        /*0004*/ 	.word	0x00000082


	//----- nvinfo : EIATTR_KPARAM_INFO
	.align		4
.L_7:
        /*0008*/ 	.byte	0x04, 0x17
        /*000a*/ 	.short	(.L_9 - .L_8)
.L_8:
        /*000c*/ 	.word	0x00000000
        /*0010*/ 	.short	0x0003
        /*0012*/ 	.short	0x0018
        /*0014*/ 	.byte	0x00, 0xf5, 0x21, 0x00


	//----- nvinfo : EIATTR_KPARAM_INFO
	.align		4
.L_9:
        /*0018*/ 	.byte	0x04, 0x17
        /*001a*/ 	.short	(.L_11 - .L_10)
.L_10:
        /*001c*/ 	.word	0x00000000
        /*0020*/ 	.short	0x0002
        /*0022*/ 	.short	0x0010
        /*0024*/ 	.byte	0x00, 0xf0, 0x11, 0x00


	//----- nvinfo : EIATTR_KPARAM_INFO
	.align		4
.L_11:
        /*0028*/ 	.byte	0x04, 0x17
        /*002a*/ 	.short	(.L_13 - .L_12)
.L_12:
        /*002c*/ 	.word	0x00000000
        /*0030*/ 	.short	0x0001
        /*0032*/ 	.short	0x0008
        /*0034*/ 	.byte	0x00, 0xf5, 0x21, 0x00


	//----- nvinfo : EIATTR_KPARAM_INFO
	.align		4
.L_13:
        /*0038*/ 	.byte	0x04, 0x17
        /*003a*/ 	.short	(.L_15 - .L_14)
.L_14:
        /*003c*/ 	.word	0x00000000
        /*0040*/ 	.short	0x0000
        /*0042*/ 	.short	0x0000
        /*0044*/ 	.byte	0x00, 0xf5, 0x21, 0x00


	//----- nvinfo : EIATTR_SPARSE_MMA_MASK
	.align		4
.L_15:
        /*0048*/ 	.byte	0x03, 0x50
        /*004a*/ 	.short	0x0000


	//----- nvinfo : EIATTR_MAXREG_COUNT
	.align		4
        /*004c*/ 	.byte	0x03, 0x1b
        /*004e*/ 	.short	0x00ff


	//----- nvinfo : EIATTR_MERCURY_ISA_VERSION
	.align		4
        /*0050*/ 	.byte	0x03, 0x5f
        /*0052*/ 	.short	0x0101


	//----- nvinfo : EIATTR_VRC_CTA_INIT_COUNT
	.align		4
        /*0054*/ 	.byte	0x02, 0x4a
	.zero		1
	.zero		1


	//----- nvinfo : EIATTR_EXIT_INSTR_OFFSETS
	.align		4
        /*0058*/ 	.byte	0x04, 0x1c
        /*005a*/ 	.short	(.L_17 - .L_16)


	//   ....[0]....
.L_16:
        /*005c*/ 	.word	0x000000e0


	//----- nvinfo : EIATTR_CBANK_PARAM_SIZE
	.align		4
.L_17:
        /*0060*/ 	.byte	0x03, 0x19
        /*0062*/ 	.short	0x0020


	//----- nvinfo : EIATTR_PARAM_CBANK
	.align		4
        /*0064*/ 	.byte	0x04, 0x0a
        /*0066*/ 	.short	(.L_19 - .L_18)
	.align		4
.L_18:
        /*0068*/ 	.word	index@(.nv.constant0._Z6vecAddPiS_iS_)
        /*006c*/ 	.short	0x0380
        /*006e*/ 	.short	0x0020


	//----- nvinfo : EIATTR_SW_WAR
	.align		4
.L_19:
        /*0070*/ 	.byte	0x04, 0x36
        /*0072*/ 	.short	(.L_21 - .L_20)
.L_20:
        /*0074*/ 	.word	0x00000008
.L_21:


//--------------------- .nv.callgraph             --------------------------
	.section	.nv.callgraph,"",@"SHT_CUDA_CALLGRAPH"
	.align	4
	.sectionentsize	8
	.align		4
        /*0000*/ 	.word	0x00000000
	.align		4
        /*0004*/ 	.word	0xffffffff
	.align		4
        /*0008*/ 	.word	0x00000000
	.align		4
        /*000c*/ 	.word	0xfffffffe
	.align		4
        /*0010*/ 	.word	0x00000000
	.align		4
        /*0014*/ 	.word	0xfffffffd
	.align		4
        /*0018*/ 	.word	0x00000000
	.align		4
        /*001c*/ 	.word	0xfffffffc


//--------------------- .text._Z6vecAddPiS_iS_    --------------------------
	.section	.text._Z6vecAddPiS_iS_,"ax",@progbits
	.align	128
        .global         _Z6vecAddPiS_iS_
        .type           _Z6vecAddPiS_iS_,@function
        .size           _Z6vecAddPiS_iS_,(.L_x_1 - _Z6vecAddPiS_iS_)
        .other          _Z6vecAddPiS_iS_,@"STO_CUDA_ENTRY STV_DEFAULT"
_Z6vecAddPiS_iS_:
.text._Z6vecAddPiS_iS_:
[----:B------:R-:W-:Y:S01]  /*0000*/  LDC R1, c[0x0][0x37c] ;  /* 0x0000df00ff017b82 */ /* 0x000fe20000000800 */
[----:B------:R-:W0:Y:S07]  /*0010*/  S2R R9, SR_TID.X ;  /* 0x0000000000097919 */ /* 0x000e2e0000002100 */
[----:B------:R-:W0:Y:S01]  /*0020*/  LDC.64 R2, c[0x0][0x380] ;  /* 0x0000e000ff027b82 */ /* 0x000e220000000a00 */
[----:B------:R-:W1:Y:S01]  /*0030*/  LDCU.64 UR4, c[0x0][0x358] ;  /* 0x00006b00ff0477ac */ /* 0x000e620008000a00 */
[----:B------:R-:W2:Y:S06]  /*0040*/  LDCU UR6, c[0x0][0x390] ;  /* 0x00007200ff0677ac */ /* 0x000eac0008000800 */
[----:B------:R-:W3:Y:S08]  /*0050*/  LDC.64 R4, c[0x0][0x388] ;  /* 0x0000e200ff047b82 */ /* 0x000ef00000000a00 */
[----:B------:R-:W4:Y:S01]  /*0060*/  LDC.64 R6, c[0x0][0x398] ;  /* 0x0000e600ff067b82 */ /* 0x000f220000000a00 */
[----:B0-----:R-:W-:-:S04]  /*0070*/  IMAD.WIDE.U32 R2, R9, 0x4, R2 ;  /* 0x0000000409027825 */ /* 0x001fc800078e0002 */
[C---:B---3--:R-:W-:Y:S02]  /*0080*/  IMAD.WIDE.U32 R4, R9.reuse, 0x4, R4 ;  /* 0x0000000409047825 */ /* 0x048fe400078e0004 */
[----:B-1----:R-:W2:Y:S04]  /*0090*/  LDG.E R2, desc[UR4][R2.64] ;  /* 0x0000000402027981 */ /* 0x002ea8000c1e1900 */
[----:B------:R-:W2:Y:S01]  /*00a0*/  LDG.E R5, desc[UR4][R4.64] ;  /* 0x0000000404057981 */ /* 0x000ea2000c1e1900 */
[----:B----4-:R-:W-:-:S04]  /*00b0*/  IMAD.WIDE.U32 R6, R9, 0x4, R6 ;  /* 0x0000000409067825 */ /* 0x010fc800078e0006 */
[----:B--2---:R-:W-:-:S05]  /*00c0*/  IMAD R9, R2, UR6, R5 ;  /* 0x0000000602097c24 */ /* 0x004fca000f8e0205 */
[----:B------:R-:W-:Y:S01]  /*00d0*/  STG.E desc[UR4][R6.64], R9 ;  /* 0x0000000906007986 */ /* 0x000fe2000c101904 */
[----:B------:R-:W-:Y:S05]  /*00e0*/  EXIT ;  /* 0x000000000000794d */ /* 0x000fea0003800000 */
.L_x_0:
[----:B------:R-:W-:-:S00]  /*00f0*/  BRA `(.L_x_0) ;  /* 0xfffffffc00fc7947 */ /* 0x000fc0000383ffff */
[----:B------:R-:W-:-:S00]  /*0100*/  NOP ;  /* 0x0000000000007918 */ /* 0x000fc00000000000 */
[----:B------:R-:W-:-:S00]  /*0110*/  NOP ;  /* 0x0000000000007918 */ /* 0x000fc00000000000 */
[----:B------:R-:W-:-:S00]  /*0120*/  NOP ;  /* 0x0000000000007918 */ /* 0x000fc00000000000 */
[----:B------:R-:W-:-:S00]  /*0130*/  NOP ;  /* 0x0000000000007918 */ /* 0x000fc00000000000 */
[----:B------:R-:W-:-:S00]  /*0140*/  NOP ;  /* 0x0000000000007918 */ /* 0x000fc00000000000 */
[----:B------:R-:W-:-:S00]  /*0150*/  NOP ;  /* 0x0000000000007918 */ /* 0x000fc00000000000 */
[----:B------:R-:W-:-:S00]  /*0160*/  NOP ;  /* 0x0000000000007918 */ /* 0x000fc00000000000 */
[----:B------:R-:W-:-:S00]  /*0170*/  NOP ;  /* 0x0000000000007918 */ /* 0x000fc00000000000 */
.L_x_1:


//--------------------- .nv.shared.reserved.0     --------------------------
	.section	.nv.shared.reserved.0,"aw",@nobits
	.weak		__nv_reservedSMEM_offset_0_alias
	.size		__nv_reservedSMEM_offset_0_alias, 0, 64
	.other		__nv_reservedSMEM_offset_0_alias,@"STO_CUDA_RESERVED_SHARED STV_DEFAULT"
__nv_reservedSMEM_offset_0_alias:
	.zero		0
	.zero		64


//--------------------- .nv.constant0._Z6vecAddPiS_iS_ --------------------------
	.section	.nv.constant0._Z6vecAddPiS_iS_,"a",@progbits
	.sectionflags	@""
	.align	4
.nv.constant0._Z6vecAddPiS_iS_:
	.zero		928


//--------------------- SYMBOLS --------------------------

	.type		.nv.reservedSmem.offset0,@object
	.size		.nv.reservedSmem.offset0,0x4
